//
// Generated by NVIDIA NVVM Compiler
//
// Compiler Build ID: CL-36424714
// Cuda compilation tools, release 13.0, V13.0.88
// Based on NVVM 20.0.0
//

.version 9.0
.target sm_100
.address_size 64

	// .globl	_Z9matrixAddPfS_S_i

.visible .entry _Z9matrixAddPfS_S_i(
	.param .u64 .ptr .align 1 _Z9matrixAddPfS_S_i_param_0,
	.param .u64 .ptr .align 1 _Z9matrixAddPfS_S_i_param_1,
	.param .u64 .ptr .align 1 _Z9matrixAddPfS_S_i_param_2,
	.param .u32 _Z9matrixAddPfS_S_i_param_3
)
{
	.reg .pred 	%p<2>;
	.reg .b32 	%r<6>;
	.reg .b32 	%f<4>;
	.reg .b64 	%rd<11>;

	ld.param.u64 	%rd1, [_Z9matrixAddPfS_S_i_param_0];
	ld.param.u64 	%rd2, [_Z9matrixAddPfS_S_i_param_1];
	ld.param.u64 	%rd3, [_Z9matrixAddPfS_S_i_param_2];
	ld.param.u32 	%r2, [_Z9matrixAddPfS_S_i_param_3];
	mov.u32 	%r3, %ctaid.x;
	mov.u32 	%r4, %tid.x;
	mov.u32 	%r5, %ntid.x;
	mad.lo.s32 	%r1, %r3, %r5, %r4;
	setp.ge.s32 	%p1, %r1, %r2;
	@%p1 bra 	$L__BB0_2;
	cvta.to.global.u64 	%rd4, %rd1;
	cvta.to.global.u64 	%rd5, %rd2;
	cvta.to.global.u64 	%rd6, %rd3;
	mul.wide.s32 	%rd7, %r1, 4;
	add.s64 	%rd8, %rd4, %rd7;
	ld.global.f32 	%f1, [%rd8];
	add.s64 	%rd9, %rd5, %rd7;
	ld.global.f32 	%f2, [%rd9];
	add.f32 	%f3, %f1, %f2;
	add.s64 	%rd10, %rd6, %rd7;
	st.global.f32 	[%rd10], %f3;
$L__BB0_2:
	ret;

}


// ===== COMPILED SASS (sm_100) =====

	.target	sm_100

	.elftype	@"ET_EXEC"


//--------------------- .note.nv.tkinfo           --------------------------
	.section	.note.nv.tkinfo,"",@"SHT_NOTE"
	.sectionflags	@"SHF_NOTE_NV_TKINFO"
	.tkinfo
        /*0018*/ 	.word	0x00000002
        /*0030*/ 	.string	""
        /*0030*/ 	.string	"ptxas"
        /*0030*/ 	.string	"Cuda compilation tools, release 13.0, V13.0.88"
        /*0030*/ 	.string	"Build cuda_13.0.r13.0/compiler.36424714_0"
        /*0030*/ 	.string	"-arch sm_100 -m 64 "



//--------------------- .note.nv.cuinfo           --------------------------
	.section	.note.nv.cuinfo,"",@"SHT_NOTE"
	.sectionflags	@"SHF_NOTE_NV_CUINFO"
        /*0018*/ 	.short	0x0002
        /*001a*/ 	.short	0x0064
        /*001c*/ 	.short	0x0082
	.zero		2


//--------------------- .nv.info                  --------------------------
	.section	.nv.info,"",@"SHT_CUDA_INFO"
	.align	4


	//----- nvinfo : EIATTR_REGCOUNT
	.align		4
        /*0000*/ 	.byte	0x04, 0x2f
        /*0002*/ 	.short	(.L_1 - .L_0)
	.align		4
.L_0:
        /*0004*/ 	.word	index@(_Z9matrixAddPfS_S_i)
        /*0008*/ 	.word	0x0000000c


	//----- nvinfo : EIATTR_FRAME_SIZE
	.align		4
.L_1:
        /*000c*/ 	.byte	0x04, 0x11
        /*000e*/ 	.short	(.L_3 - .L_2)
	.align		4
.L_2:
        /*0010*/ 	.word	index@(_Z9matrixAddPfS_S_i)
        /*0014*/ 	.word	0x00000000


	//----- nvinfo : EIATTR_MIN_STACK_SIZE
	.align		4
.L_3:
        /*0018*/ 	.byte	0x04, 0x12
        /*001a*/ 	.short	(.L_5 - .L_4)
	.align		4
.L_4:
        /*001c*/ 	.word	index@(_Z9matrixAddPfS_S_i)
        /*0020*/ 	.word	0x00000000
.L_5:


//--------------------- .nv.compat                --------------------------
	.section	.nv.compat,"",@"SHT_CUDA_COMPAT_INFO"
	.align	4
        /*0000*/ 	.byte	0x02, 0x09, 0x00, 0x00, 0x02, 0x02, 0x01, 0x00, 0x02, 0x05, 0x05, 0x00, 0x03, 0x07, 0x01, 0x01
        /*0010*/ 	.byte	0x02, 0x03, 0x00, 0x00, 0x02, 0x06, 0x01, 0x00, 0x04, 0x0b, 0x08, 0x00, 0x09, 0x00, 0x00, 0x00
        /*0020*/ 	.byte	0x00, 0x00, 0x00, 0x00


//--------------------- .nv.info._Z9matrixAddPfS_S_i --------------------------
	.section	.nv.info._Z9matrixAddPfS_S_i,"",@"SHT_CUDA_INFO"
	.sectionflags	@""
	.align	4


	//----- nvinfo : EIATTR_CUDA_API_VERSION
	.align		4
        /*0000*/ 	.byte	0x04, 0x37
        /*0002*/ 	.short	(.L_7 - .L_6)
.L_6:
        /*0004*/ 	.word	0x00000082


	//----- nvinfo : EIATTR_KPARAM_INFO
	.align		4
.L_7:
        /*0008*/ 	.byte	0x04, 0x17
        /*000a*/ 	.short	(.L_9 - .L_8)
.L_8:
        /*000c*/ 	.word	0x00000000
        /*0010*/ 	.short	0x0003
        /*0012*/ 	.short	0x0018
        /*0014*/ 	.byte	0x00, 0xf0, 0x11, 0x00


	//----- nvinfo : EIATTR_KPARAM_INFO
	.align		4
.L_9:
        /*0018*/ 	.byte	0x04, 0x17
        /*001a*/ 	.short	(.L_11 - .L_10)
.L_10:
        /*001c*/ 	.word	0x00000000
        /*0020*/ 	.short	0x0002
        /*0022*/ 	.short	0x0010
        /*0024*/ 	.byte	0x00, 0xf5, 0x21, 0x00


	//----- nvinfo : EIATTR_KPARAM_INFO
	.align		4
.L_11:
        /*0028*/ 	.byte	0x04, 0x17
        /*002a*/ 	.short	(.L_13 - .L_12)
.L_12:
        /*002c*/ 	.word	0x00000000
        /*0030*/ 	.short	0x0001
        /*0032*/ 	.short	0x0008
        /*0034*/ 	.byte	0x00, 0xf5, 0x21, 0x00


	//----- nvinfo : EIATTR_KPARAM_INFO
	.align		4
.L_13:
        /*0038*/ 	.byte	0x04, 0x17
        /*003a*/ 	.short	(.L_15 - .L_14)
.L_14:
        /*003c*/ 	.word	0x00000000
        /*0040*/ 	.short	0x0000
        /*0042*/ 	.short	0x0000
        /*0044*/ 	.byte	0x00, 0xf5, 0x21, 0x00


	//----- nvinfo : EIATTR_SPARSE_MMA_MASK
	.align		4
.L_15:
        /*0048*/ 	.byte	0x03, 0x50
        /*004a*/ 	.short	0x0000


	//----- nvinfo : EIATTR_MAXREG_COUNT
	.align		4
        /*004c*/ 	.byte	0x03, 0x1b
        /*004e*/ 	.short	0x00ff


	//----- nvinfo : EIATTR_MERCURY_ISA_VERSION
	.align		4
        /*0050*/ 	.byte	0x03, 0x5f
        /*0052*/ 	.short	0x0101


	//----- nvinfo : EIATTR_VRC_CTA_INIT_COUNT
	.align		4
        /*0054*/ 	.byte	0x02, 0x4a
	.zero		1
	.zero		1


	//----- nvinfo : EIATTR_EXIT_INSTR_OFFSETS
	.align		4
        /*0058*/ 	.byte	0x04, 0x1c
        /*005a*/ 	.short	(.L_17 - .L_16)


	//   ....[0]....
.L_16:
        /*005c*/ 	.word	0x00000070


	//   ....[1]....
        /*0060*/ 	.word	0x00000130


	//----- nvinfo : EIATTR_CBANK_PARAM_SIZE
	.align		4
.L_17:
        /*0064*/ 	.byte	0x03, 0x19
        /*0066*/ 	.short	0x001c


	//----- nvinfo : EIATTR_PARAM_CBANK
	.align		4
        /*0068*/ 	.byte	0x04, 0x0a
        /*006a*/ 	.short	(.L_19 - .L_18)
	.align		4
.L_18:
        /*006c*/ 	.word	index@(.nv.constant0._Z9matrixAddPfS_S_i)
        /*0070*/ 	.short	0x0380
        /*0072*/ 	.short	0x001c


	//----- nvinfo : EIATTR_SW_WAR
	.align		4
.L_19:
        /*0074*/ 	.byte	0x04, 0x36
        /*0076*/ 	.short	(.L_21 - .L_20)
.L_20:
        /*0078*/ 	.word	0x00000008
.L_21:


//--------------------- .nv.callgraph             --------------------------
	.section	.nv.callgraph,"",@"SHT_CUDA_CALLGRAPH"
	.align	4
	.sectionentsize	8
	.align		4
        /*0000*/ 	.word	0x00000000
	.align		4
        /*0004*/ 	.word	0xffffffff
	.align		4
        /*0008*/ 	.word	0x00000000
	.align		4
        /*000c*/ 	.word	0xfffffffe
	.align		4
        /*0010*/ 	.word	0x00000000
	.align		4
        /*0014*/ 	.word	0xfffffffd
	.align		4
        /*0018*/ 	.word	0x00000000
	.align		4
        /*001c*/ 	.word	0xfffffffc


//--------------------- .text._Z9matrixAddPfS_S_i --------------------------
	.section	.text._Z9matrixAddPfS_S_i,"ax",@progbits
	.align	128
        .global         _Z9matrixAddPfS_S_i
        .type           _Z9matrixAddPfS_S_i,@function
        .size           _Z9matrixAddPfS_S_i,(.L_x_1 - _Z9matrixAddPfS_S_i)
        .other          _Z9matrixAddPfS_S_i,@"STO_CUDA_ENTRY STV_DEFAULT"
_Z9matrixAddPfS_S_i:
.text._Z9matrixAddPfS_S_i:
[----:B------:R-:W-:Y:S01]  /*0000*/  LDC R1, c[0x0][0x37c] ;  /* 0x0000df00ff017b82 */ /* 0x000fe20000000800 */
[----:B------:R-:W0:Y:S07]  /*0010*/  S2R R9, SR_TID.X ;  /* 0x0000000000097919 */ /* 0x000e2e0000002100 */
[----:B------:R-:W0:Y:S01]  /*0020*/  S2UR UR4, SR_CTAID.X ;  /* 0x00000000000479c3 */ /* 0x000e220000002500 */
[----:B------:R-:W1:Y:S07]  /*0030*/  LDCU UR5, c[0x0][0x398] ;  /* 0x00007300ff0577ac */ /* 0x000e6e0008000800 */
[----:B------:R-:W0:Y:S02]  /*0040*/  LDC R0, c[0x0][0x360] ;  /* 0x0000d800ff007b82 */ /* 0x000e240000000800 */
[----:B0-----:R-:W-:-:S05]  /*0050*/  IMAD R9, R0, UR4, R9 ;  /* 0x0000000400097c24 */ /* 0x001fca000f8e0209 */
[----:B-1----:R-:W-:-:S13]  /*0060*/  ISETP.GE.AND P0, PT, R9, UR5, PT ;  /* 0x0000000509007c0c */ /* 0x002fda000bf06270 */
[----:B------:R-:W-:Y:S05]  /*0070*/  @P0 EXIT ;  /* 0x000000000000094d */ /* 0x000fea0003800000 */
[----:B------:R-:W0:Y:S01]  /*0080*/  LDC.64 R2, c[0x0][0x380] ;  /* 0x0000e000ff027b82 */ /* 0x000e220000000a00 */
[----:B------:R-:W1:Y:S07]  /*0090*/  LDCU.64 UR4, c[0x0][0x358] ;  /* 0x00006b00ff0477ac */ /* 0x000e6e0008000a00 */
[----:B------:R-:W2:Y:S08]  /*00a0*/  LDC.64 R4, c[0x0][0x388] ;  /* 0x0000e200ff047b82 */ /* 0x000eb00000000a00 */
[----:B------:R-:W3:Y:S01]  /*00b0*/  LDC.64 R6, c[0x0][0x390] ;  /* 0x0000e400ff067b82 */ /* 0x000ee20000000a00 */
[----:B0-----:R-:W-:-:S06]  /*00c0*/  IMAD.WIDE R2, R9, 0x4, R2 ;  /* 0x0000000409027825 */ /* 0x001fcc00078e0202 */
[----:B-1----:R-:W4:Y:S01]  /*00d0*/  LDG.E R2, desc[UR4][R2.64] ;  /* 0x0000000402027981 */ /* 0x002f22000c1e1900 */
[----:B--2---:R-:W-:-:S06]  /*00e0*/  IMAD.WIDE R4, R9, 0x4, R4 ;  /* 0x0000000409047825 */ /* 0x004fcc00078e0204 */
[----:B------:R-:W4:Y:S01]  /*00f0*/  LDG.E R5, desc[UR4][R4.64] ;  /* 0x0000000404057981 */ /* 0x000f22000c1e1900 */
[----:B---3--:R-:W-:-:S04]  /*0100*/  IMAD.WIDE R6, R9, 0x4, R6 ;  /* 0x0000000409067825 */ /* 0x008fc800078e0206 */
[----:B----4-:R-:W-:-:S05]  /*0110*/  FADD R9, R2, R5 ;  /* 0x0000000502097221 */ /* 0x010fca0000000000 */
[----:B------:R-:W-:Y:S01]  /*0120*/  STG.E desc[UR4][R6.64], R9 ;  /* 0x0000000906007986 */ /* 0x000fe2000c101904 */
[----:B------:R-:W-:Y:S05]  /*0130*/  EXIT ;  /* 0x000000000000794d */ /* 0x000fea0003800000 */
.L_x_0:
[----:B------:R-:W-:-:S00]  /*0140*/  BRA `(.L_x_0) ;  /* 0xfffffffc00fc7947 */ /* 0x000fc0000383ffff */
[----:B------:R-:W-:-:S00]  /*0150*/  NOP ;  /* 0x0000000000007918 */ /* 0x000fc00000000000 */
        /* <DEDUP_REMOVED lines=10> */
.L_x_1:


//--------------------- .nv.shared.reserved.0     --------------------------
	.section	.nv.shared.reserved.0,"aw",@nobits
	.weak		__nv_reservedSMEM_offset_0_alias
	.size		__nv_reservedSMEM_offset_0_alias, 0, 64
	.other		__nv_reservedSMEM_offset_0_alias,@"STO_CUDA_RESERVED_SHARED STV_DEFAULT"
__nv_reservedSMEM_offset_0_alias:
	.zero		0
	.zero		64


//--------------------- .nv.constant0._Z9matrixAddPfS_S_i --------------------------
	.section	.nv.constant0._Z9matrixAddPfS_S_i,"a",@progbits
	.sectionflags	@""
	.align	4
.nv.constant0._Z9matrixAddPfS_S_i:
	.zero		924


//--------------------- SYMBOLS --------------------------

	.type		.nv.reservedSmem.offset0,@object
	.size		.nv.reservedSmem.offset0,0x4
